//
// Generated by NVIDIA NVVM Compiler
//
// Compiler Build ID: CL-36424714
// Cuda compilation tools, release 13.0, V13.0.88
// Based on NVVM 20.0.0
//

.version 9.0
.target sm_100
.address_size 64

	// .globl	_Z12processArrayPii

.visible .entry _Z12processArrayPii(
	.param .u64 .ptr .align 1 _Z12processArrayPii_param_0,
	.param .u32 _Z12processArrayPii_param_1
)
{
	.reg .pred 	%p<2>;
	.reg .b32 	%r<8>;
	.reg .b64 	%rd<5>;

	ld.param.u64 	%rd1, [_Z12processArrayPii_param_0];
	ld.param.u32 	%r2, [_Z12processArrayPii_param_1];
	mov.u32 	%r3, %ctaid.x;
	mov.u32 	%r4, %ntid.x;
	mov.u32 	%r5, %tid.x;
	mad.lo.s32 	%r1, %r3, %r4, %r5;
	setp.ge.s32 	%p1, %r1, %r2;
	@%p1 bra 	$L__BB0_2;
	cvta.to.global.u64 	%rd2, %rd1;
	mul.wide.s32 	%rd3, %r1, 4;
	add.s64 	%rd4, %rd2, %rd3;
	ld.global.u32 	%r6, [%rd4];
	shl.b32 	%r7, %r6, 1;
	st.global.u32 	[%rd4], %r7;
$L__BB0_2:
	ret;

}


// ===== COMPILED SASS (sm_100) =====

	.target	sm_100

	.elftype	@"ET_EXEC"


//--------------------- .note.nv.tkinfo           --------------------------
	.section	.note.nv.tkinfo,"",@"SHT_NOTE"
	.sectionflags	@"SHF_NOTE_NV_TKINFO"
	.tkinfo
        /*0018*/ 	.word	0x00000002
        /*0030*/ 	.string	""
        /*0030*/ 	.string	"ptxas"
        /*0030*/ 	.string	"Cuda compilation tools, release 13.0, V13.0.88"
        /*0030*/ 	.string	"Build cuda_13.0.r13.0/compiler.36424714_0"
        /*0030*/ 	.string	"-arch sm_100 -m 64 "



//--------------------- .note.nv.cuinfo           --------------------------
	.section	.note.nv.cuinfo,"",@"SHT_NOTE"
	.sectionflags	@"SHF_NOTE_NV_CUINFO"
        /*0018*/ 	.short	0x0002
        /*001a*/ 	.short	0x0064
        /*001c*/ 	.short	0x0082
	.zero		2


//--------------------- .nv.info                  --------------------------
	.section	.nv.info,"",@"SHT_CUDA_INFO"
	.align	4


	//----- nvinfo : EIATTR_REGCOUNT
	.align		4
        /*0000*/ 	.byte	0x04, 0x2f
        /*0002*/ 	.short	(.L_1 - .L_0)
	.align		4
.L_0:
        /*0004*/ 	.word	index@(_Z12processArrayPii)
        /*0008*/ 	.word	0x00000008


	//----- nvinfo : EIATTR_FRAME_SIZE
	.align		4
.L_1:
        /*000c*/ 	.byte	0x04, 0x11
        /*000e*/ 	.short	(.L_3 - .L_2)
	.align		4
.L_2:
        /*0010*/ 	.word	index@(_Z12processArrayPii)
        /*0014*/ 	.word	0x00000000


	//----- nvinfo : EIATTR_MIN_STACK_SIZE
	.align		4
.L_3:
        /*0018*/ 	.byte	0x04, 0x12
        /*001a*/ 	.short	(.L_5 - .L_4)
	.align		4
.L_4:
        /*001c*/ 	.word	index@(_Z12processArrayPii)
        /*0020*/ 	.word	0x00000000
.L_5:


//--------------------- .nv.compat                --------------------------
	.section	.nv.compat,"",@"SHT_CUDA_COMPAT_INFO"
	.align	4
        /*0000*/ 	.byte	0x02, 0x09, 0x00, 0x00, 0x02, 0x02, 0x01, 0x00, 0x02, 0x05, 0x05, 0x00, 0x03, 0x07, 0x01, 0x01
        /*0010*/ 	.byte	0x02, 0x03, 0x00, 0x00, 0x02, 0x06, 0x01, 0x00, 0x04, 0x0b, 0x08, 0x00, 0x09, 0x00, 0x00, 0x00
        /*0020*/ 	.byte	0x00, 0x00, 0x00, 0x00


//--------------------- .nv.info._Z12processArrayPii --------------------------
	.section	.nv.info._Z12processArrayPii,"",@"SHT_CUDA_INFO"
	.sectionflags	@""
	.align	4


	//----- nvinfo : EIATTR_CUDA_API_VERSION
	.align		4
        /*0000*/ 	.byte	0x04, 0x37
        /*0002*/ 	.short	(.L_7 - .L_6)
.L_6:
        /*0004*/ 	.word	0x00000082


	//----- nvinfo : EIATTR_KPARAM_INFO
	.align		4
.L_7:
        /*0008*/ 	.byte	0x04, 0x17
        /*000a*/ 	.short	(.L_9 - .L_8)
.L_8:
        /*000c*/ 	.word	0x00000000
        /*0010*/ 	.short	0x0001
        /*0012*/ 	.short	0x0008
        /*0014*/ 	.byte	0x00, 0xf0, 0x11, 0x00


	//----- nvinfo : EIATTR_KPARAM_INFO
	.align		4
.L_9:
        /*0018*/ 	.byte	0x04, 0x17
        /*001a*/ 	.short	(.L_11 - .L_10)
.L_10:
        /*001c*/ 	.word	0x00000000
        /*0020*/ 	.short	0x0000
        /*0022*/ 	.short	0x0000
        /*0024*/ 	.byte	0x00, 0xf5, 0x21, 0x00


	//----- nvinfo : EIATTR_SPARSE_MMA_MASK
	.align		4
.L_11:
        /*0028*/ 	.byte	0x03, 0x50
        /*002a*/ 	.short	0x0000


	//----- nvinfo : EIATTR_MAXREG_COUNT
	.align		4
        /*002c*/ 	.byte	0x03, 0x1b
        /*002e*/ 	.short	0x00ff


	//----- nvinfo : EIATTR_MERCURY_ISA_VERSION
	.align		4
        /*0030*/ 	.byte	0x03, 0x5f
        /*0032*/ 	.short	0x0101


	//----- nvinfo : EIATTR_VRC_CTA_INIT_COUNT
	.align		4
        /*0034*/ 	.byte	0x02, 0x4a
	.zero		1
	.zero		1


	//----- nvinfo : EIATTR_EXIT_INSTR_OFFSETS
	.align		4
        /*0038*/ 	.byte	0x04, 0x1c
        /*003a*/ 	.short	(.L_13 - .L_12)


	//   ....[0]....
.L_12:
        /*003c*/ 	.word	0x00000070


	//   ....[1]....
        /*0040*/ 	.word	0x000000e0


	//----- nvinfo : EIATTR_CBANK_PARAM_SIZE
	.align		4
.L_13:
        /*0044*/ 	.byte	0x03, 0x19
        /*0046*/ 	.short	0x000c


	//----- nvinfo : EIATTR_PARAM_CBANK
	.align		4
        /*0048*/ 	.byte	0x04, 0x0a
        /*004a*/ 	.short	(.L_15 - .L_14)
	.align		4
.L_14:
        /*004c*/ 	.word	index@(.nv.constant0._Z12processArrayPii)
        /*0050*/ 	.short	0x0380
        /*0052*/ 	.short	0x000c


	//----- nvinfo : EIATTR_SW_WAR
	.align		4
.L_15:
        /*0054*/ 	.byte	0x04, 0x36
        /*0056*/ 	.short	(.L_17 - .L_16)
.L_16:
        /*0058*/ 	.word	0x00000008
.L_17:


//--------------------- .nv.callgraph             --------------------------
	.section	.nv.callgraph,"",@"SHT_CUDA_CALLGRAPH"
	.align	4
	.sectionentsize	8
	.align		4
        /*0000*/ 	.word	0x00000000
	.align		4
        /*0004*/ 	.word	0xffffffff
	.align		4
        /*0008*/ 	.word	0x00000000
	.align		4
        /*000c*/ 	.word	0xfffffffe
	.align		4
        /*0010*/ 	.word	0x00000000
	.align		4
        /*0014*/ 	.word	0xfffffffd
	.align		4
        /*0018*/ 	.word	0x00000000
	.align		4
        /*001c*/ 	.word	0xfffffffc


//--------------------- .text._Z12processArrayPii --------------------------
	.section	.text._Z12processArrayPii,"ax",@progbits
	.align	128
        .global         _Z12processArrayPii
        .type           _Z12processArrayPii,@function
        .size           _Z12processArrayPii,(.L_x_1 - _Z12processArrayPii)
        .other          _Z12processArrayPii,@"STO_CUDA_ENTRY STV_DEFAULT"
_Z12processArrayPii:
.text._Z12processArrayPii:
[----:B------:R-:W-:Y:S01]  /*0000*/  LDC R1, c[0x0][0x37c] ;  /* 0x0000df00ff017b82 */ /* 0x000fe20000000800 */
[----:B------:R-:W0:Y:S07]  /*0010*/  S2R R0, SR_TID.X ;  /* 0x0000000000007919 */ /* 0x000e2e0000002100 */
[----:B------:R-:W0:Y:S01]  /*0020*/  S2UR UR4, SR_CTAID.X ;  /* 0x00000000000479c3 */ /* 0x000e220000002500 */
[----:B------:R-:W1:Y:S07]  /*0030*/  LDCU UR5, c[0x0][0x388] ;  /* 0x00007100ff0577ac */ /* 0x000e6e0008000800 */
[----:B------:R-:W0:Y:S02]  /*0040*/  LDC R5, c[0x0][0x360] ;  /* 0x0000d800ff057b82 */ /* 0x000e240000000800 */
[----:B0-----:R-:W-:-:S05]  /*0050*/  IMAD R5, R5, UR4, R0 ;  /* 0x0000000405057c24 */ /* 0x001fca000f8e0200 */
[----:B-1----:R-:W-:-:S13]  /*0060*/  ISETP.GE.AND P0, PT, R5, UR5, PT ;  /* 0x0000000505007c0c */ /* 0x002fda000bf06270 */
[----:B------:R-:W-:Y:S05]  /*0070*/  @P0 EXIT ;  /* 0x000000000000094d */ /* 0x000fea0003800000 */
[----:B------:R-:W0:Y:S01]  /*0080*/  LDC.64 R2, c[0x0][0x380] ;  /* 0x0000e000ff027b82 */ /* 0x000e220000000a00 */
[----:B------:R-:W1:Y:S01]  /*0090*/  LDCU.64 UR4, c[0x0][0x358] ;  /* 0x00006b00ff0477ac */ /* 0x000e620008000a00 */
[----:B0-----:R-:W-:-:S05]  /*00a0*/  IMAD.WIDE R2, R5, 0x4, R2 ;  /* 0x0000000405027825 */ /* 0x001fca00078e0202 */
[----:B-1----:R-:W2:Y:S02]  /*00b0*/  LDG.E R0, desc[UR4][R2.64] ;  /* 0x0000000402007981 */ /* 0x002ea4000c1e1900 */
[----:B--2---:R-:W-:-:S05]  /*00c0*/  SHF.L.U32 R5, R0, 0x1, RZ ;  /* 0x0000000100057819 */ /* 0x004fca00000006ff */
[----:B------:R-:W-:Y:S01]  /*00d0*/  STG.E desc[UR4][R2.64], R5 ;  /* 0x0000000502007986 */ /* 0x000fe2000c101904 */
[----:B------:R-:W-:Y:S05]  /*00e0*/  EXIT ;  /* 0x000000000000794d */ /* 0x000fea0003800000 */
.L_x_0:
[----:B------:R-:W-:-:S00]  /*00f0*/  BRA `(.L_x_0) ;  /* 0xfffffffc00fc7947 */ /* 0x000fc0000383ffff */
[----:B------:R-:W-:-:S00]  /*0100*/  NOP ;  /* 0x0000000000007918 */ /* 0x000fc00000000000 */
[----:B------:R-:W-:-:S00]  /*0110*/  NOP ;  /* 0x0000000000007918 */ /* 0x000fc00000000000 */
[----:B------:R-:W-:-:S00]  /*0120*/  NOP ;  /* 0x0000000000007918 */ /* 0x000fc00000000000 */
[----:B------:R-:W-:-:S00]  /*0130*/  NOP ;  /* 0x0000000000007918 */ /* 0x000fc00000000000 */
[----:B------:R-:W-:-:S00]  /*0140*/  NOP ;  /* 0x0000000000007918 */ /* 0x000fc00000000000 */
[----:B------:R-:W-:-:S00]  /*0150*/  NOP ;  /* 0x0000000000007918 */ /* 0x000fc00000000000 */
[----:B------:R-:W-:-:S00]  /*0160*/  NOP ;  /* 0x0000000000007918 */ /* 0x000fc00000000000 */
[----:B------:R-:W-:-:S00]  /*0170*/  NOP ;  /* 0x0000000000007918 */ /* 0x000fc00000000000 */
.L_x_1:


//--------------------- .nv.shared.reserved.0     --------------------------
	.section	.nv.shared.reserved.0,"aw",@nobits
	.weak		__nv_reservedSMEM_offset_0_alias
	.size		__nv_reservedSMEM_offset_0_alias, 0, 64
	.other		__nv_reservedSMEM_offset_0_alias,@"STO_CUDA_RESERVED_SHARED STV_DEFAULT"
__nv_reservedSMEM_offset_0_alias:
	.zero		0
	.zero		64


//--------------------- .nv.constant0._Z12processArrayPii --------------------------
	.section	.nv.constant0._Z12processArrayPii,"a",@progbits
	.sectionflags	@""
	.align	4
.nv.constant0._Z12processArrayPii:
	.zero		908


//--------------------- SYMBOLS --------------------------

	.type		.nv.reservedSmem.offset0,@object
	.size		.nv.reservedSmem.offset0,0x4
